//
// Generated by NVIDIA NVVM Compiler
//
// Compiler Build ID: CL-36424714
// Cuda compilation tools, release 13.0, V13.0.88
// Based on NVVM 20.0.0
//

.version 9.0
.target sm_100
.address_size 64

	// .globl	_Z6vecAddPfS_S_m

.visible .entry _Z6vecAddPfS_S_m(
	.param .u64 .ptr .align 1 _Z6vecAddPfS_S_m_param_0,
	.param .u64 .ptr .align 1 _Z6vecAddPfS_S_m_param_1,
	.param .u64 .ptr .align 1 _Z6vecAddPfS_S_m_param_2,
	.param .u64 _Z6vecAddPfS_S_m_param_3
)
{
	.reg .pred 	%p<6>;
	.reg .b32 	%r<4>;
	.reg .b32 	%f<45>;
	.reg .b64 	%rd<25>;

	ld.param.u64 	%rd13, [_Z6vecAddPfS_S_m_param_0];
	ld.param.u64 	%rd14, [_Z6vecAddPfS_S_m_param_1];
	ld.param.u64 	%rd15, [_Z6vecAddPfS_S_m_param_2];
	cvta.to.global.u64 	%rd16, %rd14;
	cvta.to.global.u64 	%rd17, %rd15;
	cvta.to.global.u64 	%rd18, %rd13;
	mov.u32 	%r1, %tid.x;
	cvt.u64.u32 	%rd24, %r1;
	mul.wide.u32 	%rd19, %r1, 4;
	add.s64 	%rd20, %rd19, 4;
	add.s64 	%rd23, %rd16, %rd20;
	add.s64 	%rd22, %rd17, %rd19;
	add.s64 	%rd21, %rd18, %rd20;
$L__BB0_1:
	ld.global.f32 	%f1, [%rd21+-4];
	cvt.rn.f32.u64 	%f5, %rd24;
	setp.leu.f32 	%p1, %f1, %f5;
	@%p1 bra 	$L__BB0_3;
	fma.rn.f32 	%f29, %f1, 0f3BBB989D, 0f3F000000;
	cvt.sat.f32.f32 	%f30, %f29;
	mov.f32 	%f31, 0f4B400001;
	mov.f32 	%f32, 0f437C0000;
	fma.rm.f32 	%f33, %f30, %f32, %f31;
	add.f32 	%f34, %f33, 0fCB40007F;
	neg.f32 	%f35, %f34;
	fma.rn.f32 	%f36, %f1, 0f3FB8AA3B, %f35;
	fma.rn.f32 	%f37, %f1, 0f32A57060, %f36;
	mov.b32 	%r2, %f33;
	shl.b32 	%r3, %r2, 23;
	mov.b32 	%f38, %r3;
	ex2.approx.ftz.f32 	%f39, %f37;
	mul.f32 	%f44, %f39, %f38;
	bra.uni 	$L__BB0_4;
$L__BB0_3:
	abs.f32 	%f6, %f1;
	fma.rn.f32 	%f7, %f6, 0fBF000000, 0f3F000000;
	rsqrt.approx.ftz.f32 	%f8, %f7;
	mul.f32 	%f9, %f8, %f7;
	mul.f32 	%f10, %f8, 0fBF000000;
	fma.rn.f32 	%f11, %f9, %f10, 0f3F000000;
	fma.rn.f32 	%f12, %f9, %f11, %f9;
	setp.eq.f32 	%p2, %f6, 0f3F800000;
	selp.f32 	%f13, 0f00000000, %f12, %p2;
	setp.gt.f32 	%p3, %f6, 0f3F0F5C29;
	selp.f32 	%f14, %f13, %f6, %p3;
	copysign.f32 	%f15, %f1, %f14;
	mul.f32 	%f16, %f15, %f15;
	fma.rn.f32 	%f17, %f16, 0f3D10ECEF, 0f3C8B1ABB;
	fma.rn.f32 	%f18, %f17, %f16, 0f3CFC028C;
	fma.rn.f32 	%f19, %f18, %f16, 0f3D372139;
	fma.rn.f32 	%f20, %f19, %f16, 0f3D9993DB;
	fma.rn.f32 	%f21, %f20, %f16, 0f3E2AAAC6;
	mul.f32 	%f22, %f16, %f21;
	fma.rn.f32 	%f23, %f22, %f15, %f15;
	neg.f32 	%f24, %f23;
	selp.f32 	%f25, %f23, %f24, %p3;
	fma.rn.f32 	%f26, 0f3F6EE581, 0f3FD774EB, %f25;
	setp.gt.f32 	%p4, %f1, 0f3F0F5C29;
	selp.f32 	%f27, %f23, %f26, %p4;
	add.f32 	%f28, %f27, %f27;
	selp.f32 	%f44, %f28, %f27, %p3;
$L__BB0_4:
	st.global.f32 	[%rd22], %f44;
	setp.gt.u64 	%p5, %rd24, 4;
	@%p5 bra 	$L__BB0_6;
	add.s64 	%rd24, %rd24, 1;
	ld.global.f32 	%f40, [%rd23];
	mul.f32 	%f41, %f40, 0f3F000000;
	st.global.f32 	[%rd21], %f41;
	ld.global.f32 	%f42, [%rd23];
	mul.f32 	%f43, %f42, 0f3F000000;
	st.global.f32 	[%rd23], %f43;
	add.s64 	%rd23, %rd23, 4;
	add.s64 	%rd22, %rd22, 4;
	add.s64 	%rd21, %rd21, 4;
	bra.uni 	$L__BB0_1;
$L__BB0_6:
	ret;

}


// ===== COMPILED SASS (sm_100) =====

	.target	sm_100

	.elftype	@"ET_EXEC"


//--------------------- .note.nv.tkinfo           --------------------------
	.section	.note.nv.tkinfo,"",@"SHT_NOTE"
	.sectionflags	@"SHF_NOTE_NV_TKINFO"
	.tkinfo
        /*0018*/ 	.word	0x00000002
        /*0030*/ 	.string	""
        /*0030*/ 	.string	"ptxas"
        /*0030*/ 	.string	"Cuda compilation tools, release 13.0, V13.0.88"
        /*0030*/ 	.string	"Build cuda_13.0.r13.0/compiler.36424714_0"
        /*0030*/ 	.string	"-arch sm_100 -m 64 "



//--------------------- .note.nv.cuinfo           --------------------------
	.section	.note.nv.cuinfo,"",@"SHT_NOTE"
	.sectionflags	@"SHF_NOTE_NV_CUINFO"
        /*0018*/ 	.short	0x0002
        /*001a*/ 	.short	0x0064
        /*001c*/ 	.short	0x0082
	.zero		2


//--------------------- .nv.info                  --------------------------
	.section	.nv.info,"",@"SHT_CUDA_INFO"
	.align	4


	//----- nvinfo : EIATTR_REGCOUNT
	.align		4
        /*0000*/ 	.byte	0x04, 0x2f
        /*0002*/ 	.short	(.L_1 - .L_0)
	.align		4
.L_0:
        /*0004*/ 	.word	index@(_Z6vecAddPfS_S_m)
        /*0008*/ 	.word	0x00000014


	//----- nvinfo : EIATTR_FRAME_SIZE
	.align		4
.L_1:
        /*000c*/ 	.byte	0x04, 0x11
        /*000e*/ 	.short	(.L_3 - .L_2)
	.align		4
.L_2:
        /*0010*/ 	.word	index@(_Z6vecAddPfS_S_m)
        /*0014*/ 	.word	0x00000000


	//----- nvinfo : EIATTR_MIN_STACK_SIZE
	.align		4
.L_3:
        /*0018*/ 	.byte	0x04, 0x12
        /*001a*/ 	.short	(.L_5 - .L_4)
	.align		4
.L_4:
        /*001c*/ 	.word	index@(_Z6vecAddPfS_S_m)
        /*0020*/ 	.word	0x00000000
.L_5:


//--------------------- .nv.compat                --------------------------
	.section	.nv.compat,"",@"SHT_CUDA_COMPAT_INFO"
	.align	4
        /*0000*/ 	.byte	0x02, 0x09, 0x00, 0x00, 0x02, 0x02, 0x01, 0x00, 0x02, 0x05, 0x05, 0x00, 0x03, 0x07, 0x01, 0x01
        /*0010*/ 	.byte	0x02, 0x03, 0x00, 0x00, 0x02, 0x06, 0x01, 0x00, 0x04, 0x0b, 0x08, 0x00, 0x01, 0x00, 0x00, 0x00
        /*0020*/ 	.byte	0x00, 0x00, 0x00, 0x00


//--------------------- .nv.info._Z6vecAddPfS_S_m --------------------------
	.section	.nv.info._Z6vecAddPfS_S_m,"",@"SHT_CUDA_INFO"
	.sectionflags	@""
	.align	4


	//----- nvinfo : EIATTR_CUDA_API_VERSION
	.align		4
        /*0000*/ 	.byte	0x04, 0x37
        /*0002*/ 	.short	(.L_7 - .L_6)
.L_6:
        /*0004*/ 	.word	0x00000082


	//----- nvinfo : EIATTR_KPARAM_INFO
	.align		4
.L_7:
        /*0008*/ 	.byte	0x04, 0x17
        /*000a*/ 	.short	(.L_9 - .L_8)
.L_8:
        /*000c*/ 	.word	0x00000000
        /*0010*/ 	.short	0x0003
        /*0012*/ 	.short	0x0018
        /*0014*/ 	.byte	0x00, 0xf0, 0x21, 0x00


	//----- nvinfo : EIATTR_KPARAM_INFO
	.align		4
.L_9:
        /*0018*/ 	.byte	0x04, 0x17
        /*001a*/ 	.short	(.L_11 - .L_10)
.L_10:
        /*001c*/ 	.word	0x00000000
        /*0020*/ 	.short	0x0002
        /*0022*/ 	.short	0x0010
        /*0024*/ 	.byte	0x00, 0xf5, 0x21, 0x00


	//----- nvinfo : EIATTR_KPARAM_INFO
	.align		4
.L_11:
        /*0028*/ 	.byte	0x04, 0x17
        /*002a*/ 	.short	(.L_13 - .L_12)
.L_12:
        /*002c*/ 	.word	0x00000000
        /*0030*/ 	.short	0x0001
        /*0032*/ 	.short	0x0008
        /*0034*/ 	.byte	0x00, 0xf5, 0x21, 0x00


	//----- nvinfo : EIATTR_KPARAM_INFO
	.align		4
.L_13:
        /*0038*/ 	.byte	0x04, 0x17
        /*003a*/ 	.short	(.L_15 - .L_14)
.L_14:
        /*003c*/ 	.word	0x00000000
        /*0040*/ 	.short	0x0000
        /*0042*/ 	.short	0x0000
        /*0044*/ 	.byte	0x00, 0xf5, 0x21, 0x00


	//----- nvinfo : EIATTR_SPARSE_MMA_MASK
	.align		4
.L_15:
        /*0048*/ 	.byte	0x03, 0x50
        /*004a*/ 	.short	0x0000


	//----- nvinfo : EIATTR_MAXREG_COUNT
	.align		4
        /*004c*/ 	.byte	0x03, 0x1b
        /*004e*/ 	.short	0x00ff


	//----- nvinfo : EIATTR_MERCURY_ISA_VERSION
	.align		4
        /*0050*/ 	.byte	0x03, 0x5f
        /*0052*/ 	.short	0x0101


	//----- nvinfo : EIATTR_VRC_CTA_INIT_COUNT
	.align		4
        /*0054*/ 	.byte	0x02, 0x4a
	.zero		1
	.zero		1


	//----- nvinfo : EIATTR_EXIT_INSTR_OFFSETS
	.align		4
        /*0058*/ 	.byte	0x04, 0x1c
        /*005a*/ 	.short	(.L_17 - .L_16)


	//   ....[0]....
.L_16:
        /*005c*/ 	.word	0x00000420


	//----- nvinfo : EIATTR_CRS_STACK_SIZE
	.align		4
.L_17:
        /*0060*/ 	.byte	0x04, 0x1e
        /*0062*/ 	.short	(.L_19 - .L_18)
.L_18:
        /*0064*/ 	.word	0x00000000


	//----- nvinfo : EIATTR_CBANK_PARAM_SIZE
	.align		4
.L_19:
        /*0068*/ 	.byte	0x03, 0x19
        /*006a*/ 	.short	0x0020


	//----- nvinfo : EIATTR_PARAM_CBANK
	.align		4
        /*006c*/ 	.byte	0x04, 0x0a
        /*006e*/ 	.short	(.L_21 - .L_20)
	.align		4
.L_20:
        /*0070*/ 	.word	index@(.nv.constant0._Z6vecAddPfS_S_m)
        /*0074*/ 	.short	0x0380
        /*0076*/ 	.short	0x0020


	//----- nvinfo : EIATTR_SW_WAR
	.align		4
.L_21:
        /*0078*/ 	.byte	0x04, 0x36
        /*007a*/ 	.short	(.L_23 - .L_22)
.L_22:
        /*007c*/ 	.word	0x00000008
.L_23:


//--------------------- .nv.callgraph             --------------------------
	.section	.nv.callgraph,"",@"SHT_CUDA_CALLGRAPH"
	.align	4
	.sectionentsize	8
	.align		4
        /*0000*/ 	.word	0x00000000
	.align		4
        /*0004*/ 	.word	0xffffffff
	.align		4
        /*0008*/ 	.word	0x00000000
	.align		4
        /*000c*/ 	.word	0xfffffffe
	.align		4
        /*0010*/ 	.word	0x00000000
	.align		4
        /*0014*/ 	.word	0xfffffffd
	.align		4
        /*0018*/ 	.word	0x00000000
	.align		4
        /*001c*/ 	.word	0xfffffffc


//--------------------- .text._Z6vecAddPfS_S_m    --------------------------
	.section	.text._Z6vecAddPfS_S_m,"ax",@progbits
	.align	128
        .global         _Z6vecAddPfS_S_m
        .type           _Z6vecAddPfS_S_m,@function
        .size           _Z6vecAddPfS_S_m,(.L_x_5 - _Z6vecAddPfS_S_m)
        .other          _Z6vecAddPfS_S_m,@"STO_CUDA_ENTRY STV_DEFAULT"
_Z6vecAddPfS_S_m:
.text._Z6vecAddPfS_S_m:
[----:B------:R-:W-:Y:S01]  /*0000*/  LDC R1, c[0x0][0x37c] ;  /* 0x0000df00ff017b82 */ /* 0x000fe20000000800 */
[----:B------:R-:W0:Y:S07]  /*0010*/  S2R R0, SR_TID.X ;  /* 0x0000000000007919 */ /* 0x000e2e0000002100 */
[----:B------:R-:W1:Y:S01]  /*0020*/  LDC.64 R6, c[0x0][0x390] ;  /* 0x0000e400ff067b82 */ /* 0x000e620000000a00 */
[----:B------:R-:W2:Y:S01]  /*0030*/  LDCU.128 UR8, c[0x0][0x380] ;  /* 0x00007000ff0877ac */ /* 0x000ea20008000c00 */
[----:B------:R-:W-:Y:S01]  /*0040*/  HFMA2 R2, -RZ, RZ, 0, 2.384185791015625e-07 ;  /* 0x00000004ff027431 */ /* 0x000fe200000001ff */
[----:B------:R-:W-:Y:S01]  /*0050*/  MOV R3, 0x0 ;  /* 0x0000000000037802 */ /* 0x000fe20000000f00 */
[----:B------:R-:W-:Y:S01]  /*0060*/  IMAD.MOV.U32 R9, RZ, RZ, RZ ;  /* 0x000000ffff097224 */ /* 0x000fe200078e00ff */
[----:B------:R-:W3:Y:S02]  /*0070*/  LDCU.64 UR4, c[0x0][0x358] ;  /* 0x00006b00ff0477ac */ /* 0x000ee40008000a00 */
[----:B0-----:R-:W-:-:S04]  /*0080*/  IMAD.WIDE.U32 R2, R0, 0x4, R2 ;  /* 0x0000000400027825 */ /* 0x001fc800078e0002 */
[----:B-1----:R-:W-:Y:S01]  /*0090*/  IMAD.WIDE.U32 R6, R0, 0x4, R6 ;  /* 0x0000000400067825 */ /* 0x002fe200078e0006 */
[C---:B--2---:R-:W-:Y:S02]  /*00a0*/  IADD3 R10, P0, PT, R2.reuse, UR10, RZ ;  /* 0x0000000a020a7c10 */ /* 0x044fe4000ff1e0ff */
[----:B------:R-:W-:Y:S02]  /*00b0*/  IADD3 R8, P1, PT, R2, UR8, RZ ;  /* 0x0000000802087c10 */ /* 0x000fe4000ff3e0ff */
[C---:B------:R-:W-:Y:S02]  /*00c0*/  IADD3.X R17, PT, PT, R3.reuse, UR11, RZ, P0, !PT ;  /* 0x0000000b03117c10 */ /* 0x040fe400087fe4ff */
[----:B---3--:R-:W-:-:S09]  /*00d0*/  IADD3.X R15, PT, PT, R3, UR9, RZ, P1, !PT ;  /* 0x00000009030f7c10 */ /* 0x008fd20008ffe4ff */
.L_x_3:
[----:B0-----:R-:W-:Y:S01]  /*00e0*/  MOV R2, R8 ;  /* 0x0000000800027202 */ /* 0x001fe20000000f00 */
[----:B------:R-:W-:-:S05]  /*00f0*/  IMAD.MOV.U32 R3, RZ, RZ, R15 ;  /* 0x000000ffff037224 */ /* 0x000fca00078e000f */
[----:B------:R-:W2:Y:S01]  /*0100*/  LDG.E R8, desc[UR4][R2.64+-0x4] ;  /* 0xfffffc0402087981 */ /* 0x000ea2000c1e1900 */
[----:B------:R-:W-:Y:S01]  /*0110*/  MOV R5, R9 ;  /* 0x0000000900057202 */ /* 0x000fe20000000f00 */
[----:B------:R-:W-:Y:S01]  /*0120*/  BSSY.RECONVERGENT B0, `(.L_x_0) ;  /* 0x000002c000007945 */ /* 0x000fe20003800200 */
[----:B------:R-:W-:-:S04]  /*0130*/  MOV R4, R0 ;  /* 0x0000000000047202 */ /* 0x000fc80000000f00 */
[----:B------:R0:W2:Y:S02]  /*0140*/  I2F.U64 R5, R4 ;  /* 0x0000000400057312 */ /* 0x0000a40000301000 */
[----:B0-----:R-:W-:Y:S01]  /*0150*/  IMAD.MOV.U32 R4, RZ, RZ, R10 ;  /* 0x000000ffff047224 */ /* 0x001fe200078e000a */
[----:B--2---:R-:W-:Y:S02]  /*0160*/  FSETP.GT.AND P0, PT, R8, R5, PT ;  /* 0x000000050800720b */ /* 0x004fe40003f04000 */
[----:B------:R-:W-:-:S11]  /*0170*/  MOV R5, R17 ;  /* 0x0000001100057202 */ /* 0x000fd60000000f00 */
[----:B------:R-:W-:Y:S05]  /*0180*/  @!P0 BRA `(.L_x_1) ;  /* 0x00000000002c8947 */ /* 0x000fea0003800000 */
[----:B------:R-:W-:Y:S02]  /*0190*/  HFMA2 R11, -RZ, RZ, 0.96630859375, -0.0022525787353515625 ;  /* 0x3bbb989dff0b7431 */ /* 0x000fe400000001ff */
[----:B------:R-:W-:-:S03]  /*01a0*/  IMAD.MOV.U32 R13, RZ, RZ, 0x437c0000 ;  /* 0x437c0000ff0d7424 */ /* 0x000fc600078e00ff */
[----:B------:R-:W-:-:S04]  /*01b0*/  FFMA.SAT R10, R8, R11, 0.5 ;  /* 0x3f000000080a7423 */ /* 0x000fc8000000200b */
[----:B------:R-:W-:-:S04]  /*01c0*/  FFMA.RM R10, R10, R13, 12582913 ;  /* 0x4b4000010a0a7423 */ /* 0x000fc8000000400d */
[C---:B------:R-:W-:Y:S01]  /*01d0*/  FADD R11, R10.reuse, -12583039 ;  /* 0xcb40007f0a0b7421 */ /* 0x040fe20000000000 */
[----:B------:R-:W-:-:S03]  /*01e0*/  SHF.L.U32 R10, R10, 0x17, RZ ;  /* 0x000000170a0a7819 */ /* 0x000fc600000006ff */
[----:B------:R-:W-:-:S04]  /*01f0*/  FFMA R11, R8, 1.4426950216293334961, -R11 ;  /* 0x3fb8aa3b080b7823 */ /* 0x000fc8000000080b */
[----:B------:R-:W-:-:S06]  /*0200*/  FFMA R11, R8, 1.925963033500011079e-08, R11 ;  /* 0x32a57060080b7823 */ /* 0x000fcc000000000b */
[----:B------:R-:W0:Y:S02]  /*0210*/  MUFU.EX2 R11, R11 ;  /* 0x0000000b000b7308 */ /* 0x000e240000000800 */
[----:B0-----:R-:W-:Y:S01]  /*0220*/  FMUL R13, R10, R11 ;  /* 0x0000000b0a0d7220 */ /* 0x001fe20000400000 */
[----:B------:R-:W-:Y:S06]  /*0230*/  BRA `(.L_x_2) ;  /* 0x0000000000687947 */ /* 0x000fec0003800000 */
.L_x_1:
[----:B------:R-:W-:Y:S01]  /*0240*/  MOV R11, 0x3f000000 ;  /* 0x3f000000000b7802 */ /* 0x000fe20000000f00 */
[----:B------:R-:W-:Y:S01]  /*0250*/  IMAD.MOV.U32 R13, RZ, RZ, 0x3d10ecef ;  /* 0x3d10ecefff0d7424 */ /* 0x000fe200078e00ff */
[C---:B------:R-:W-:Y:S02]  /*0260*/  FSETP.NEU.AND P1, PT, |R8|.reuse, 1, PT ;  /* 0x3f8000000800780b */ /* 0x040fe40003f2d200 */
[C---:B------:R-:W-:Y:S01]  /*0270*/  FSETP.GT.AND P0, PT, |R8|.reuse, 0.56000000238418579102, PT ;  /* 0x3f0f5c290800780b */ /* 0x040fe20003f04200 */
[----:B------:R-:W-:-:S04]  /*0280*/  FFMA R10, |R8|, -R11, 0.5 ;  /* 0x3f000000080a7423 */ /* 0x000fc80000000a0b */
[----:B------:R-:W0:Y:S02]  /*0290*/  MUFU.RSQ R11, R10 ;  /* 0x0000000a000b7308 */ /* 0x000e240000001400 */
[----:B0-----:R-:W-:Y:S01]  /*02a0*/  FMUL R12, R10, R11 ;  /* 0x0000000b0a0c7220 */ /* 0x001fe20000400000 */
[----:B------:R-:W-:-:S04]  /*02b0*/  FMUL R11, R11, -0.5 ;  /* 0xbf0000000b0b7820 */ /* 0x000fc80000400000 */
[----:B------:R-:W-:-:S04]  /*02c0*/  FFMA R11, R12, R11, 0.5 ;  /* 0x3f0000000c0b7423 */ /* 0x000fc8000000000b */
[----:B------:R-:W-:-:S05]  /*02d0*/  FFMA R11, R12, R11, R12 ;  /* 0x0000000b0c0b7223 */ /* 0x000fca000000000c */
[----:B------:R-:W-:Y:S02]  /*02e0*/  FSEL R11, R11, RZ, P1 ;  /* 0x000000ff0b0b7208 */ /* 0x000fe40000800000 */
[----:B------:R-:W-:Y:S02]  /*02f0*/  FSETP.GT.AND P1, PT, R8, 0.56000000238418579102, PT ;  /* 0x3f0f5c290800780b */ /* 0x000fe40003f24000 */
[----:B------:R-:W-:-:S04]  /*0300*/  FSEL R11, R11, |R8|, P0 ;  /* 0x400000080b0b7208 */ /* 0x000fc80000000000 */
[----:B------:R-:W-:-:S05]  /*0310*/  LOP3.LUT R11, R11, 0x80000000, R8, 0xb8, !PT ;  /* 0x800000000b0b7812 */ /* 0x000fca00078eb808 */
[----:B------:R-:W-:-:S04]  /*0320*/  FMUL R10, R11, R11 ;  /* 0x0000000b0b0a7220 */ /* 0x000fc80000400000 */
[----:B------:R-:W-:-:S04]  /*0330*/  FFMA R13, R10, R13, 0.016980519518256187439 ;  /* 0x3c8b1abb0a0d7423 */ /* 0x000fc8000000000d */
[----:B------:R-:W-:-:S04]  /*0340*/  FFMA R13, R10, R13, 0.030762933194637298584 ;  /* 0x3cfc028c0a0d7423 */ /* 0x000fc8000000000d */
[----:B------:R-:W-:-:S04]  /*0350*/  FFMA R13, R10, R13, 0.044709417968988418579 ;  /* 0x3d3721390a0d7423 */ /* 0x000fc8000000000d */
[----:B------:R-:W-:-:S04]  /*0360*/  FFMA R13, R10, R13, 0.074989043176174163818 ;  /* 0x3d9993db0a0d7423 */ /* 0x000fc8000000000d */
[----:B------:R-:W-:-:S04]  /*0370*/  FFMA R13, R10, R13, 0.16666707396507263184 ;  /* 0x3e2aaac60a0d7423 */ /* 0x000fc8000000000d */
[----:B------:R-:W-:-:S04]  /*0380*/  FMUL R10, R10, R13 ;  /* 0x0000000d0a0a7220 */ /* 0x000fc80000400000 */
[----:B------:R-:W-:Y:S01]  /*0390*/  FFMA R13, R11, R10, R11 ;  /* 0x0000000a0b0d7223 */ /* 0x000fe2000000000b */
[----:B------:R-:W-:-:S04]  /*03a0*/  HFMA2 R11, -RZ, RZ, 1.9599609375, 20144 ;  /* 0x3fd774ebff0b7431 */ /* 0x000fc800000001ff */
[----:B------:R-:W-:-:S05]  /*03b0*/  FSEL R8, R13, -R13, P0 ;  /* 0x8000000d0d087208 */ /* 0x000fca0000000000 */
[----:B------:R-:W-:-:S04]  /*03c0*/  @!P1 FFMA R13, R11, 0.93318945169448852539, R8 ;  /* 0x3f6ee5810b0d9823 */ /* 0x000fc80000000008 */
[----:B------:R-:W-:-:S07]  /*03d0*/  @P0 FADD R13, R13, R13 ;  /* 0x0000000d0d0d0221 */ /* 0x000fce0000000000 */
.L_x_2:
[----:B------:R-:W-:Y:S05]  /*03e0*/  BSYNC.RECONVERGENT B0 ;  /* 0x0000000000007941 */ /* 0x000fea0003800200 */
.L_x_0:
[----:B------:R-:W-:Y:S01]  /*03f0*/  ISETP.GT.U32.AND P0, PT, R0, 0x4, PT ;  /* 0x000000040000780c */ /* 0x000fe20003f04070 */
[----:B------:R0:W-:Y:S03]  /*0400*/  STG.E desc[UR4][R6.64], R13 ;  /* 0x0000000d06007986 */ /* 0x0001e6000c101904 */
[----:B------:R-:W-:-:S13]  /*0410*/  ISETP.GT.U32.AND.EX P0, PT, R9, RZ, PT, P0 ;  /* 0x000000ff0900720c */ /* 0x000fda0003f04100 */
[----:B0-----:R-:W-:Y:S05]  /*0420*/  @P0 EXIT ;  /* 0x000000000000094d */ /* 0x001fea0003800000 */
[----:B------:R-:W2:Y:S02]  /*0430*/  LDG.E R8, desc[UR4][R4.64] ;  /* 0x0000000404087981 */ /* 0x000ea4000c1e1900 */
[----:B--2---:R-:W-:-:S05]  /*0440*/  FMUL R11, R8, 0.5 ;  /* 0x3f000000080b7820 */ /* 0x004fca0000400000 */
[----:B------:R0:W-:Y:S04]  /*0450*/  STG.E desc[UR4][R2.64], R11 ;  /* 0x0000000b02007986 */ /* 0x0001e8000c101904 */
[----:B------:R-:W2:Y:S01]  /*0460*/  LDG.E R8, desc[UR4][R4.64] ;  /* 0x0000000404087981 */ /* 0x000ea2000c1e1900 */
[----:B------:R-:W-:Y:S02]  /*0470*/  IADD3 R0, P0, PT, R0, 0x1, RZ ;  /* 0x0000000100007810 */ /* 0x000fe40007f1e0ff */
[----:B------:R-:W-:Y:S02]  /*0480*/  IADD3 R6, P2, PT, R6, 0x4, RZ ;  /* 0x0000000406067810 */ /* 0x000fe40007f5e0ff */
[----:B------:R-:W-:Y:S02]  /*0490*/  IADD3 R10, P1, PT, R4, 0x4, RZ ;  /* 0x00000004040a7810 */ /* 0x000fe40007f3e0ff */
[----:B------:R-:W-:-:S02]  /*04a0*/  IADD3.X R9, PT, PT, RZ, R9, RZ, P0, !PT ;  /* 0x00000009ff097210 */ /* 0x000fc400007fe4ff */
[----:B------:R-:W-:Y:S02]  /*04b0*/  IADD3.X R17, PT, PT, RZ, R5, RZ, P1, !PT ;  /* 0x00000005ff117210 */ /* 0x000fe40000ffe4ff */
[----:B------:R-:W-:Y:S01]  /*04c0*/  IADD3.X R7, PT, PT, RZ, R7, RZ, P2, !PT ;  /* 0x00000007ff077210 */ /* 0x000fe200017fe4ff */
[----:B--2---:R-:W-:Y:S01]  /*04d0*/  FMUL R13, R8, 0.5 ;  /* 0x3f000000080d7820 */ /* 0x004fe20000400000 */
[----:B------:R-:W-:-:S04]  /*04e0*/  IADD3 R8, P3, PT, R2, 0x4, RZ ;  /* 0x0000000402087810 */ /* 0x000fc80007f7e0ff */
[----:B------:R0:W-:Y:S01]  /*04f0*/  STG.E desc[UR4][R4.64], R13 ;  /* 0x0000000d04007986 */ /* 0x0001e2000c101904 */
[----:B------:R-:W-:Y:S01]  /*0500*/  IMAD.X R15, RZ, RZ, R3, P3 ;  /* 0x000000ffff0f7224 */ /* 0x000fe200018e0603 */
[----:B------:R-:W-:Y:S07]  /*0510*/  BRA `(.L_x_3) ;  /* 0xfffffff800f07947 */ /* 0x000fee000383ffff */
.L_x_4:
[----:B------:R-:W-:-:S00]  /*0520*/  BRA `(.L_x_4) ;  /* 0xfffffffc00fc7947 */ /* 0x000fc0000383ffff */
[----:B------:R-:W-:-:S00]  /*0530*/  NOP ;  /* 0x0000000000007918 */ /* 0x000fc00000000000 */
        /* <DEDUP_REMOVED lines=12> */
.L_x_5:


//--------------------- .nv.shared.reserved.0     --------------------------
	.section	.nv.shared.reserved.0,"aw",@nobits
	.weak		__nv_reservedSMEM_offset_0_alias
	.size		__nv_reservedSMEM_offset_0_alias, 0, 64
	.other		__nv_reservedSMEM_offset_0_alias,@"STO_CUDA_RESERVED_SHARED STV_DEFAULT"
__nv_reservedSMEM_offset_0_alias:
	.zero		0
	.zero		64


//--------------------- .nv.constant0._Z6vecAddPfS_S_m --------------------------
	.section	.nv.constant0._Z6vecAddPfS_S_m,"a",@progbits
	.sectionflags	@""
	.align	4
.nv.constant0._Z6vecAddPfS_S_m:
	.zero		928


//--------------------- SYMBOLS --------------------------

	.type		.nv.reservedSmem.offset0,@object
	.size		.nv.reservedSmem.offset0,0x4
